//
// Generated by NVIDIA NVVM Compiler
//
// Compiler Build ID: CL-36424714
// Cuda compilation tools, release 13.0, V13.0.88
// Based on NVVM 20.0.0
//

.version 9.0
.target sm_100
.address_size 64

	// .globl	_Z12addSubArray1PiS_ii

.visible .entry _Z12addSubArray1PiS_ii(
	.param .u64 .ptr .align 1 _Z12addSubArray1PiS_ii_param_0,
	.param .u64 .ptr .align 1 _Z12addSubArray1PiS_ii_param_1,
	.param .u32 _Z12addSubArray1PiS_ii_param_2,
	.param .u32 _Z12addSubArray1PiS_ii_param_3
)
{
	.reg .pred 	%p<9>;
	.reg .b32 	%r<73>;
	.reg .b64 	%rd<25>;

	ld.param.u64 	%rd12, [_Z12addSubArray1PiS_ii_param_0];
	ld.param.u64 	%rd11, [_Z12addSubArray1PiS_ii_param_1];
	ld.param.u32 	%r11, [_Z12addSubArray1PiS_ii_param_2];
	cvta.to.global.u64 	%rd1, %rd12;
	setp.lt.s32 	%p1, %r11, 1;
	@%p1 bra 	$L__BB0_12;
	cvta.to.global.u64 	%rd13, %rd11;
	mov.u32 	%r13, %ctaid.x;
	mov.u32 	%r14, %ntid.x;
	mov.u32 	%r15, %tid.x;
	mad.lo.s32 	%r16, %r13, %r14, %r15;
	mul.lo.s32 	%r17, %r16, %r11;
	shl.b32 	%r18, %r17, 1;
	mul.wide.s32 	%rd14, %r18, 4;
	add.s64 	%rd2, %rd13, %rd14;
	mul.wide.u32 	%rd3, %r11, 4;
	and.b32  	%r1, %r11, 3;
	setp.lt.u32 	%p2, %r11, 4;
	mov.b32 	%r72, 0;
	@%p2 bra 	$L__BB0_7;
	and.b32  	%r72, %r11, 2147483644;
	neg.s32 	%r69, %r72;
	add.s64 	%rd24, %rd1, 8;
	add.s64 	%rd5, %rd2, %rd3;
	mov.b32 	%r70, 0;
	mov.u64 	%rd23, %rd2;
$L__BB0_3:
	.pragma "nounroll";
	ld.global.u32 	%r20, [%rd24+-8];
	ld.global.u32 	%r21, [%rd23];
	add.s32 	%r22, %r21, %r20;
	st.global.u32 	[%rd23], %r22;
	ld.global.u32 	%r23, [%rd24+-8];
	add.s64 	%rd8, %rd23, %rd3;
	ld.global.u32 	%r24, [%rd8];
	sub.s32 	%r25, %r24, %r23;
	st.global.u32 	[%rd8], %r25;
	ld.global.u32 	%r26, [%rd24+-4];
	ld.global.u32 	%r27, [%rd23+4];
	add.s32 	%r28, %r27, %r26;
	st.global.u32 	[%rd23+4], %r28;
	ld.global.u32 	%r29, [%rd24+-4];
	ld.global.u32 	%r30, [%rd8+4];
	sub.s32 	%r31, %r30, %r29;
	st.global.u32 	[%rd8+4], %r31;
	ld.global.u32 	%r32, [%rd24];
	ld.global.u32 	%r33, [%rd23+8];
	add.s32 	%r34, %r33, %r32;
	st.global.u32 	[%rd23+8], %r34;
	ld.global.u32 	%r35, [%rd24];
	ld.global.u32 	%r36, [%rd8+8];
	sub.s32 	%r37, %r36, %r35;
	st.global.u32 	[%rd8+8], %r37;
	setp.eq.s32 	%p3, %r70, 0;
	@%p3 bra 	$L__BB0_5;
	ld.global.u32 	%r38, [%rd24+4];
	ld.global.u32 	%r39, [%rd23+12];
	add.s32 	%r40, %r39, %r38;
	st.global.u32 	[%rd23+12], %r40;
	ld.global.u32 	%r41, [%rd24+4];
	ld.global.u32 	%r42, [%rd8+12];
	sub.s32 	%r43, %r42, %r41;
	st.global.u32 	[%rd8+12], %r43;
	bra.uni 	$L__BB0_6;
$L__BB0_5:
	ld.global.u32 	%r44, [%rd1+12];
	ld.global.u32 	%r45, [%rd2+12];
	add.s32 	%r46, %r45, %r44;
	st.global.u32 	[%rd2+12], %r46;
	ld.global.u32 	%r47, [%rd1+12];
	ld.global.u32 	%r48, [%rd5+12];
	sub.s32 	%r49, %r48, %r47;
	st.global.u32 	[%rd5+12], %r49;
$L__BB0_6:
	add.s32 	%r70, %r70, 4;
	add.s32 	%r69, %r69, 4;
	add.s64 	%rd24, %rd24, 16;
	add.s64 	%rd23, %rd23, 16;
	setp.ne.s32 	%p4, %r69, 0;
	@%p4 bra 	$L__BB0_3;
$L__BB0_7:
	setp.eq.s32 	%p5, %r1, 0;
	@%p5 bra 	$L__BB0_12;
	setp.eq.s32 	%p6, %r1, 1;
	@%p6 bra 	$L__BB0_10;
	mul.wide.u32 	%rd15, %r72, 4;
	add.s64 	%rd16, %rd1, %rd15;
	ld.global.u32 	%r50, [%rd16];
	add.s64 	%rd17, %rd2, %rd15;
	ld.global.u32 	%r51, [%rd17];
	add.s32 	%r52, %r51, %r50;
	st.global.u32 	[%rd17], %r52;
	ld.global.u32 	%r53, [%rd16];
	add.s64 	%rd18, %rd17, %rd3;
	ld.global.u32 	%r54, [%rd18];
	sub.s32 	%r55, %r54, %r53;
	st.global.u32 	[%rd18], %r55;
	ld.global.u32 	%r56, [%rd16+4];
	ld.global.u32 	%r57, [%rd17+4];
	add.s32 	%r58, %r57, %r56;
	st.global.u32 	[%rd17+4], %r58;
	ld.global.u32 	%r59, [%rd16+4];
	ld.global.u32 	%r60, [%rd18+4];
	sub.s32 	%r61, %r60, %r59;
	st.global.u32 	[%rd18+4], %r61;
	add.s32 	%r72, %r72, 2;
$L__BB0_10:
	and.b32  	%r62, %r11, 1;
	setp.eq.b32 	%p7, %r62, 1;
	not.pred 	%p8, %p7;
	@%p8 bra 	$L__BB0_12;
	mul.wide.u32 	%rd19, %r72, 4;
	add.s64 	%rd20, %rd1, %rd19;
	ld.global.u32 	%r63, [%rd20];
	add.s64 	%rd21, %rd2, %rd19;
	ld.global.u32 	%r64, [%rd21];
	add.s32 	%r65, %r64, %r63;
	st.global.u32 	[%rd21], %r65;
	ld.global.u32 	%r66, [%rd20];
	add.s64 	%rd22, %rd21, %rd3;
	ld.global.u32 	%r67, [%rd22];
	sub.s32 	%r68, %r67, %r66;
	st.global.u32 	[%rd22], %r68;
$L__BB0_12:
	ret;

}


// ===== COMPILED SASS (sm_100) =====

	.target	sm_100

	.elftype	@"ET_EXEC"


//--------------------- .note.nv.tkinfo           --------------------------
	.section	.note.nv.tkinfo,"",@"SHT_NOTE"
	.sectionflags	@"SHF_NOTE_NV_TKINFO"
	.tkinfo
        /*0018*/ 	.word	0x00000002
        /*0030*/ 	.string	""
        /*0030*/ 	.string	"ptxas"
        /*0030*/ 	.string	"Cuda compilation tools, release 13.0, V13.0.88"
        /*0030*/ 	.string	"Build cuda_13.0.r13.0/compiler.36424714_0"
        /*0030*/ 	.string	"-arch sm_100 -m 64 "



//--------------------- .note.nv.cuinfo           --------------------------
	.section	.note.nv.cuinfo,"",@"SHT_NOTE"
	.sectionflags	@"SHF_NOTE_NV_CUINFO"
        /*0018*/ 	.short	0x0002
        /*001a*/ 	.short	0x0064
        /*001c*/ 	.short	0x0082
	.zero		2


//--------------------- .nv.info                  --------------------------
	.section	.nv.info,"",@"SHT_CUDA_INFO"
	.align	4


	//----- nvinfo : EIATTR_REGCOUNT
	.align		4
        /*0000*/ 	.byte	0x04, 0x2f
        /*0002*/ 	.short	(.L_1 - .L_0)
	.align		4
.L_0:
        /*0004*/ 	.word	index@(_Z12addSubArray1PiS_ii)
        /*0008*/ 	.word	0x00000018


	//----- nvinfo : EIATTR_FRAME_SIZE
	.align		4
.L_1:
        /*000c*/ 	.byte	0x04, 0x11
        /*000e*/ 	.short	(.L_3 - .L_2)
	.align		4
.L_2:
        /*0010*/ 	.word	index@(_Z12addSubArray1PiS_ii)
        /*0014*/ 	.word	0x00000000


	//----- nvinfo : EIATTR_MIN_STACK_SIZE
	.align		4
.L_3:
        /*0018*/ 	.byte	0x04, 0x12
        /*001a*/ 	.short	(.L_5 - .L_4)
	.align		4
.L_4:
        /*001c*/ 	.word	index@(_Z12addSubArray1PiS_ii)
        /*0020*/ 	.word	0x00000000
.L_5:


//--------------------- .nv.compat                --------------------------
	.section	.nv.compat,"",@"SHT_CUDA_COMPAT_INFO"
	.align	4
        /*0000*/ 	.byte	0x02, 0x09, 0x00, 0x00, 0x02, 0x02, 0x01, 0x00, 0x02, 0x05, 0x05, 0x00, 0x03, 0x07, 0x01, 0x01
        /*0010*/ 	.byte	0x02, 0x03, 0x00, 0x00, 0x02, 0x06, 0x01, 0x00, 0x04, 0x0b, 0x08, 0x00, 0x09, 0x00, 0x00, 0x00
        /*0020*/ 	.byte	0x00, 0x00, 0x00, 0x00


//--------------------- .nv.info._Z12addSubArray1PiS_ii --------------------------
	.section	.nv.info._Z12addSubArray1PiS_ii,"",@"SHT_CUDA_INFO"
	.sectionflags	@""
	.align	4


	//----- nvinfo : EIATTR_CUDA_API_VERSION
	.align		4
        /*0000*/ 	.byte	0x04, 0x37
        /*0002*/ 	.short	(.L_7 - .L_6)
.L_6:
        /*0004*/ 	.word	0x00000082


	//----- nvinfo : EIATTR_KPARAM_INFO
	.align		4
.L_7:
        /*0008*/ 	.byte	0x04, 0x17
        /*000a*/ 	.short	(.L_9 - .L_8)
.L_8:
        /*000c*/ 	.word	0x00000000
        /*0010*/ 	.short	0x0003
        /*0012*/ 	.short	0x0014
        /*0014*/ 	.byte	0x00, 0xf0, 0x11, 0x00


	//----- nvinfo : EIATTR_KPARAM_INFO
	.align		4
.L_9:
        /*0018*/ 	.byte	0x04, 0x17
        /*001a*/ 	.short	(.L_11 - .L_10)
.L_10:
        /*001c*/ 	.word	0x00000000
        /*0020*/ 	.short	0x0002
        /*0022*/ 	.short	0x0010
        /*0024*/ 	.byte	0x00, 0xf0, 0x11, 0x00


	//----- nvinfo : EIATTR_KPARAM_INFO
	.align		4
.L_11:
        /*0028*/ 	.byte	0x04, 0x17
        /*002a*/ 	.short	(.L_13 - .L_12)
.L_12:
        /*002c*/ 	.word	0x00000000
        /*0030*/ 	.short	0x0001
        /*0032*/ 	.short	0x0008
        /*0034*/ 	.byte	0x00, 0xf5, 0x21, 0x00


	//----- nvinfo : EIATTR_KPARAM_INFO
	.align		4
.L_13:
        /*0038*/ 	.byte	0x04, 0x17
        /*003a*/ 	.short	(.L_15 - .L_14)
.L_14:
        /*003c*/ 	.word	0x00000000
        /*0040*/ 	.short	0x0000
        /*0042*/ 	.short	0x0000
        /*0044*/ 	.byte	0x00, 0xf5, 0x21, 0x00


	//----- nvinfo : EIATTR_SPARSE_MMA_MASK
	.align		4
.L_15:
        /*0048*/ 	.byte	0x03, 0x50
        /*004a*/ 	.short	0x0000


	//----- nvinfo : EIATTR_MAXREG_COUNT
	.align		4
        /*004c*/ 	.byte	0x03, 0x1b
        /*004e*/ 	.short	0x00ff


	//----- nvinfo : EIATTR_MERCURY_ISA_VERSION
	.align		4
        /*0050*/ 	.byte	0x03, 0x5f
        /*0052*/ 	.short	0x0101


	//----- nvinfo : EIATTR_VRC_CTA_INIT_COUNT
	.align		4
        /*0054*/ 	.byte	0x02, 0x4a
	.zero		1
	.zero		1


	//----- nvinfo : EIATTR_EXIT_INSTR_OFFSETS
	.align		4
        /*0058*/ 	.byte	0x04, 0x1c
        /*005a*/ 	.short	(.L_17 - .L_16)


	//   ....[0]....
.L_16:
        /*005c*/ 	.word	0x00000040


	//   ....[1]....
        /*0060*/ 	.word	0x00000530


	//   ....[2]....
        /*0064*/ 	.word	0x000006d0


	//   ....[3]....
        /*0068*/ 	.word	0x000007a0


	//----- nvinfo : EIATTR_CBANK_PARAM_SIZE
	.align		4
.L_17:
        /*006c*/ 	.byte	0x03, 0x19
        /*006e*/ 	.short	0x0018


	//----- nvinfo : EIATTR_PARAM_CBANK
	.align		4
        /*0070*/ 	.byte	0x04, 0x0a
        /*0072*/ 	.short	(.L_19 - .L_18)
	.align		4
.L_18:
        /*0074*/ 	.word	index@(.nv.constant0._Z12addSubArray1PiS_ii)
        /*0078*/ 	.short	0x0380
        /*007a*/ 	.short	0x0018


	//----- nvinfo : EIATTR_SW_WAR
	.align		4
.L_19:
        /*007c*/ 	.byte	0x04, 0x36
        /*007e*/ 	.short	(.L_21 - .L_20)
.L_20:
        /*0080*/ 	.word	0x00000008
.L_21:


//--------------------- .nv.callgraph             --------------------------
	.section	.nv.callgraph,"",@"SHT_CUDA_CALLGRAPH"
	.align	4
	.sectionentsize	8
	.align		4
        /*0000*/ 	.word	0x00000000
	.align		4
        /*0004*/ 	.word	0xffffffff
	.align		4
        /*0008*/ 	.word	0x00000000
	.align		4
        /*000c*/ 	.word	0xfffffffe
	.align		4
        /*0010*/ 	.word	0x00000000
	.align		4
        /*0014*/ 	.word	0xfffffffd
	.align		4
        /*0018*/ 	.word	0x00000000
	.align		4
        /*001c*/ 	.word	0xfffffffc


//--------------------- .text._Z12addSubArray1PiS_ii --------------------------
	.section	.text._Z12addSubArray1PiS_ii,"ax",@progbits
	.align	128
        .global         _Z12addSubArray1PiS_ii
        .type           _Z12addSubArray1PiS_ii,@function
        .size           _Z12addSubArray1PiS_ii,(.L_x_4 - _Z12addSubArray1PiS_ii)
        .other          _Z12addSubArray1PiS_ii,@"STO_CUDA_ENTRY STV_DEFAULT"
_Z12addSubArray1PiS_ii:
.text._Z12addSubArray1PiS_ii:
[----:B------:R-:W-:Y:S01]  /*0000*/  LDC R1, c[0x0][0x37c] ;  /* 0x0000df00ff017b82 */ /* 0x000fe20000000800 */
[----:B------:R-:W0:Y:S02]  /*0010*/  LDCU UR4, c[0x0][0x390] ;  /* 0x00007200ff0477ac */ /* 0x000e240008000800 */
[----:B0-----:R-:W-:-:S05]  /*0020*/  IMAD.U32 R0, RZ, RZ, UR4 ;  /* 0x00000004ff007e24 */ /* 0x001fca000f8e00ff */
[----:B------:R-:W-:-:S13]  /*0030*/  ISETP.GE.AND P0, PT, R0, 0x1, PT ;  /* 0x000000010000780c */ /* 0x000fda0003f06270 */
[----:B------:R-:W-:Y:S05]  /*0040*/  @!P0 EXIT ;  /* 0x000000000000894d */ /* 0x000fea0003800000 */
[----:B------:R-:W0:Y:S01]  /*0050*/  S2R R4, SR_TID.X ;  /* 0x0000000000047919 */ /* 0x000e220000002100 */
[----:B------:R-:W0:Y:S01]  /*0060*/  S2UR UR4, SR_CTAID.X ;  /* 0x00000000000479c3 */ /* 0x000e220000002500 */
[C---:B------:R-:W-:Y:S01]  /*0070*/  ISETP.GE.U32.AND P1, PT, R0.reuse, 0x4, PT ;  /* 0x000000040000780c */ /* 0x040fe20003f26070 */
[----:B------:R-:W1:Y:S01]  /*0080*/  LDCU.64 UR6, c[0x0][0x358] ;  /* 0x00006b00ff0677ac */ /* 0x000e620008000a00 */
[----:B------:R-:W-:-:S04]  /*0090*/  LOP3.LUT R18, R0, 0x3, RZ, 0xc0, !PT ;  /* 0x0000000300127812 */ /* 0x000fc800078ec0ff */
[----:B------:R-:W-:Y:S01]  /*00a0*/  ISETP.NE.AND P0, PT, R18, RZ, PT ;  /* 0x000000ff1200720c */ /* 0x000fe20003f05270 */
[----:B------:R-:W0:Y:S08]  /*00b0*/  LDC R5, c[0x0][0x360] ;  /* 0x0000d800ff057b82 */ /* 0x000e300000000800 */
[----:B------:R-:W2:Y:S01]  /*00c0*/  LDC.64 R2, c[0x0][0x388] ;  /* 0x0000e200ff027b82 */ /* 0x000ea20000000a00 */
[----:B0-----:R-:W-:-:S04]  /*00d0*/  IMAD R5, R5, UR4, R4 ;  /* 0x0000000405057c24 */ /* 0x001fc8000f8e0204 */
[----:B------:R-:W-:-:S05]  /*00e0*/  IMAD R5, R5, R0, RZ ;  /* 0x0000000005057224 */ /* 0x000fca00078e02ff */
[----:B------:R-:W-:-:S05]  /*00f0*/  SHF.L.U32 R5, R5, 0x1, RZ ;  /* 0x0000000105057819 */ /* 0x000fca00000006ff */
[----:B--2---:R-:W-:-:S04]  /*0100*/  IMAD.WIDE R2, R5, 0x4, R2 ;  /* 0x0000000405027825 */ /* 0x004fc800078e0202 */
[----:B------:R-:W-:Y:S01]  /*0110*/  IMAD.MOV.U32 R5, RZ, RZ, RZ ;  /* 0x000000ffff057224 */ /* 0x000fe200078e00ff */
[----:B-1----:R-:W-:Y:S06]  /*0120*/  @!P1 BRA `(.L_x_0) ;  /* 0x0000000400009947 */ /* 0x002fec0003800000 */
[----:B------:R-:W0:Y:S01]  /*0130*/  LDCU.64 UR4, c[0x0][0x380] ;  /* 0x00007000ff0477ac */ /* 0x000e220008000a00 */
[----:B------:R-:W1:Y:S01]  /*0140*/  LDC R4, c[0x0][0x390] ;  /* 0x0000e400ff047b82 */ /* 0x000e620000000800 */
[C---:B------:R-:W-:Y:S01]  /*0150*/  LOP3.LUT R5, R0.reuse, 0x7ffffffc, RZ, 0xc0, !PT ;  /* 0x7ffffffc00057812 */ /* 0x040fe200078ec0ff */
[----:B------:R-:W-:Y:S01]  /*0160*/  IMAD.WIDE.U32 R6, R0, 0x4, R2 ;  /* 0x0000000400067825 */ /* 0x000fe200078e0002 */
[----:B------:R-:W-:Y:S02]  /*0170*/  MOV R10, R2 ;  /* 0x00000002000a7202 */ /* 0x000fe40000000f00 */
[----:B------:R-:W-:Y:S01]  /*0180*/  IADD3 R14, PT, PT, -R5, RZ, RZ ;  /* 0x000000ff050e7210 */ /* 0x000fe20007ffe1ff */
[----:B------:R-:W-:Y:S01]  /*0190*/  IMAD.MOV.U32 R11, RZ, RZ, R3 ;  /* 0x000000ffff0b7224 */ /* 0x000fe200078e0003 */
[----:B0-----:R-:W-:-:S04]  /*01a0*/  UIADD3 UR4, UP0, UPT, UR4, 0x8, URZ ;  /* 0x0000000804047890 */ /* 0x001fc8000ff1e0ff */
[----:B------:R-:W-:Y:S02]  /*01b0*/  UIADD3.X UR5, UPT, UPT, URZ, UR5, URZ, UP0, !UPT ;  /* 0x00000005ff057290 */ /* 0x000fe400087fe4ff */
[----:B------:R-:W-:Y:S01]  /*01c0*/  IMAD.U32 R8, RZ, RZ, UR4 ;  /* 0x00000004ff087e24 */ /* 0x000fe2000f8e00ff */
[----:B------:R-:W-:-:S03]  /*01d0*/  UMOV UR4, URZ ;  /* 0x000000ff00047c82 */ /* 0x000fc60008000000 */
[----:B------:R-:W-:-:S07]  /*01e0*/  MOV R9, UR5 ;  /* 0x0000000500097c02 */ /* 0x000fce0008000f00 */
.L_x_1:
[----:B0-----:R-:W2:Y:S04]  /*01f0*/  LDG.E R12, desc[UR6][R8.64+-0x8] ;  /* 0xfffff806080c7981 */ /* 0x001ea8000c1e1900 */
[----:B------:R-:W2:Y:S01]  /*0200*/  LDG.E R13, desc[UR6][R10.64] ;  /* 0x000000060a0d7981 */ /* 0x000ea2000c1e1900 */
[----:B-1----:R-:W-:Y:S01]  /*0210*/  IMAD.MOV.U32 R0, RZ, RZ, R4 ;  /* 0x000000ffff007224 */ /* 0x002fe200078e0004 */
[----:B--2---:R-:W-:-:S03]  /*0220*/  IADD3 R15, PT, PT, R12, R13, RZ ;  /* 0x0000000d0c0f7210 */ /* 0x004fc60007ffe0ff */
[----:B------:R-:W-:Y:S02]  /*0230*/  IMAD.WIDE.U32 R12, R0, 0x4, R10 ;  /* 0x00000004000c7825 */ /* 0x000fe400078e000a */
[----:B------:R0:W-:Y:S04]  /*0240*/  STG.E desc[UR6][R10.64], R15 ;  /* 0x0000000f0a007986 */ /* 0x0001e8000c101906 */
[----:B------:R-:W2:Y:S04]  /*0250*/  LDG.E R16, desc[UR6][R8.64+-0x8] ;  /* 0xfffff80608107981 */ /* 0x000ea8000c1e1900 */
[----:B------:R-:W2:Y:S02]  /*0260*/  LDG.E R17, desc[UR6][R12.64] ;  /* 0x000000060c117981 */ /* 0x000ea4000c1e1900 */
[----:B--2---:R-:W-:-:S05]  /*0270*/  IMAD.IADD R17, R17, 0x1, -R16 ;  /* 0x0000000111117824 */ /* 0x004fca00078e0a10 */
[----:B------:R1:W-:Y:S04]  /*0280*/  STG.E desc[UR6][R12.64], R17 ;  /* 0x000000110c007986 */ /* 0x0003e8000c101906 */
[----:B------:R-:W2:Y:S04]  /*0290*/  LDG.E R16, desc[UR6][R8.64+-0x4] ;  /* 0xfffffc0608107981 */ /* 0x000ea8000c1e1900 */
[----:B------:R-:W2:Y:S02]  /*02a0*/  LDG.E R19, desc[UR6][R10.64+0x4] ;  /* 0x000004060a137981 */ /* 0x000ea4000c1e1900 */
[----:B--2---:R-:W-:-:S05]  /*02b0*/  IADD3 R19, PT, PT, R16, R19, RZ ;  /* 0x0000001310137210 */ /* 0x004fca0007ffe0ff */
[----:B------:R2:W-:Y:S04]  /*02c0*/  STG.E desc[UR6][R10.64+0x4], R19 ;  /* 0x000004130a007986 */ /* 0x0005e8000c101906 */
[----:B------:R-:W3:Y:S04]  /*02d0*/  LDG.E R16, desc[UR6][R8.64+-0x4] ;  /* 0xfffffc0608107981 */ /* 0x000ee8000c1e1900 */
[----:B------:R-:W3:Y:S02]  /*02e0*/  LDG.E R21, desc[UR6][R12.64+0x4] ;  /* 0x000004060c157981 */ /* 0x000ee4000c1e1900 */
[----:B---3--:R-:W-:-:S05]  /*02f0*/  IMAD.IADD R21, R21, 0x1, -R16 ;  /* 0x0000000115157824 */ /* 0x008fca00078e0a10 */
[----:B------:R3:W-:Y:S04]  /*0300*/  STG.E desc[UR6][R12.64+0x4], R21 ;  /* 0x000004150c007986 */ /* 0x0007e8000c101906 */
[----:B0-----:R-:W4:Y:S04]  /*0310*/  LDG.E R15, desc[UR6][R8.64] ;  /* 0x00000006080f7981 */ /* 0x001f28000c1e1900 */
[----:B------:R-:W4:Y:S01]  /*0320*/  LDG.E R16, desc[UR6][R10.64+0x8] ;  /* 0x000008060a107981 */ /* 0x000f22000c1e1900 */
[----:B------:R-:W-:Y:S02]  /*0330*/  ISETP.NE.AND P1, PT, RZ, UR4, PT ;  /* 0x00000004ff007c0c */ /* 0x000fe4000bf25270 */
[----:B----4-:R-:W-:-:S05]  /*0340*/  IADD3 R15, PT, PT, R15, R16, RZ ;  /* 0x000000100f0f7210 */ /* 0x010fca0007ffe0ff */
[----:B------:R0:W-:Y:S04]  /*0350*/  STG.E desc[UR6][R10.64+0x8], R15 ;  /* 0x0000080f0a007986 */ /* 0x0001e8000c101906 */
[----:B------:R-:W2:Y:S04]  /*0360*/  LDG.E R16, desc[UR6][R8.64] ;  /* 0x0000000608107981 */ /* 0x000ea8000c1e1900 */
[----:B-1----:R-:W2:Y:S02]  /*0370*/  LDG.E R17, desc[UR6][R12.64+0x8] ;  /* 0x000008060c117981 */ /* 0x002ea4000c1e1900 */
[----:B--2---:R-:W-:-:S05]  /*0380*/  IMAD.IADD R19, R17, 0x1, -R16 ;  /* 0x0000000111137824 */ /* 0x004fca00078e0a10 */
[----:B------:R1:W-:Y:S04]  /*0390*/  STG.E desc[UR6][R12.64+0x8], R19 ;  /* 0x000008130c007986 */ /* 0x0003e8000c101906 */
[----:B------:R-:W3:Y:S04]  /*03a0*/  @P1 LDG.E R16, desc[UR6][R8.64+0x4] ;  /* 0x0000040608101981 */ /* 0x000ee8000c1e1900 */
[----:B------:R-:W3:Y:S02]  /*03b0*/  @P1 LDG.E R17, desc[UR6][R10.64+0xc] ;  /* 0x00000c060a111981 */ /* 0x000ee4000c1e1900 */
[----:B---3--:R-:W-:-:S05]  /*03c0*/  @P1 IADD3 R21, PT, PT, R16, R17, RZ ;  /* 0x0000001110151210 */ /* 0x008fca0007ffe0ff */
[----:B------:R2:W-:Y:S04]  /*03d0*/  @P1 STG.E desc[UR6][R10.64+0xc], R21 ;  /* 0x00000c150a001986 */ /* 0x0005e8000c101906 */
[----:B------:R-:W3:Y:S04]  /*03e0*/  @P1 LDG.E R20, desc[UR6][R8.64+0x4] ;  /* 0x0000040608141981 */ /* 0x000ee8000c1e1900 */
[----:B0-----:R-:W3:Y:S01]  /*03f0*/  @P1 LDG.E R15, desc[UR6][R12.64+0xc] ;  /* 0x00000c060c0f1981 */ /* 0x001ee2000c1e1900 */
[----:B------:R-:W1:Y:S01]  /*0400*/  @!P1 LDC.64 R16, c[0x0][0x380] ;  /* 0x0000e000ff109b82 */ /* 0x000e620000000a00 */
[----:B---3--:R-:W-:-:S05]  /*0410*/  @P1 IMAD.IADD R15, R15, 0x1, -R20 ;  /* 0x000000010f0f1824 */ /* 0x008fca00078e0a14 */
[----:B------:R0:W-:Y:S04]  /*0420*/  @P1 STG.E desc[UR6][R12.64+0xc], R15 ;  /* 0x00000c0f0c001986 */ /* 0x0001e8000c101906 */
[----:B------:R-:W3:Y:S04]  /*0430*/  @!P1 LDG.E R20, desc[UR6][R2.64+0xc] ;  /* 0x00000c0602149981 */ /* 0x000ee8000c1e1900 */
[----:B-1----:R-:W3:Y:S01]  /*0440*/  @!P1 LDG.E R19, desc[UR6][R16.64+0xc] ;  /* 0x00000c0610139981 */ /* 0x002ee2000c1e1900 */
[----:B------:R-:W-:Y:S02]  /*0450*/  IADD3 R14, PT, PT, R14, 0x4, RZ ;  /* 0x000000040e0e7810 */ /* 0x000fe40007ffe0ff */
[----:B---3--:R-:W-:-:S05]  /*0460*/  @!P1 IADD3 R19, PT, PT, R19, R20, RZ ;  /* 0x0000001413139210 */ /* 0x008fca0007ffe0ff */
[----:B------:R0:W-:Y:S04]  /*0470*/  @!P1 STG.E desc[UR6][R2.64+0xc], R19 ;  /* 0x00000c1302009986 */ /* 0x0001e8000c101906 */
[----:B------:R-:W3:Y:S04]  /*0480*/  @!P1 LDG.E R20, desc[UR6][R16.64+0xc] ;  /* 0x00000c0610149981 */ /* 0x000ee8000c1e1900 */
[----:B------:R-:W3:Y:S01]  /*0490*/  @!P1 LDG.E R21, desc[UR6][R6.64+0xc] ;  /* 0x00000c0606159981 */ /* 0x000ee2000c1e1900 */
[----:B------:R-:W-:Y:S01]  /*04a0*/  ISETP.NE.AND P3, PT, R14, RZ, PT ;  /* 0x000000ff0e00720c */ /* 0x000fe20003f65270 */
[----:B------:R-:W-:Y:S01]  /*04b0*/  UIADD3 UR4, UPT, UPT, UR4, 0x4, URZ ;  /* 0x0000000404047890 */ /* 0x000fe2000fffe0ff */
[----:B--2---:R-:W-:-:S04]  /*04c0*/  IADD3 R10, P2, PT, R10, 0x10, RZ ;  /* 0x000000100a0a7810 */ /* 0x004fc80007f5e0ff */
[----:B------:R-:W-:Y:S01]  /*04d0*/  IADD3.X R11, PT, PT, RZ, R11, RZ, P2, !PT ;  /* 0x0000000bff0b7210 */ /* 0x000fe200017fe4ff */
[----:B---3--:R-:W-:-:S05]  /*04e0*/  @!P1 IMAD.IADD R21, R21, 0x1, -R20 ;  /* 0x0000000115159824 */ /* 0x008fca00078e0a14 */
[----:B------:R0:W-:Y:S01]  /*04f0*/  @!P1 STG.E desc[UR6][R6.64+0xc], R21 ;  /* 0x00000c1506009986 */ /* 0x0001e2000c101906 */
[----:B------:R-:W-:-:S05]  /*0500*/  IADD3 R8, P1, PT, R8, 0x10, RZ ;  /* 0x0000001008087810 */ /* 0x000fca0007f3e0ff */
[----:B------:R-:W-:Y:S01]  /*0510*/  IMAD.X R9, RZ, RZ, R9, P1 ;  /* 0x000000ffff097224 */ /* 0x000fe200008e0609 */
[----:B------:R-:W-:Y:S07]  /*0520*/  @P3 BRA `(.L_x_1) ;  /* 0xfffffffc00303947 */ /* 0x000fee000383ffff */
.L_x_0:
[----:B------:R-:W-:Y:S05]  /*0530*/  @!P0 EXIT ;  /* 0x000000000000894d */ /* 0x000fea0003800000 */
[----:B------:R-:W-:-:S13]  /*0540*/  ISETP.NE.AND P0, PT, R18, 0x1, PT ;  /* 0x000000011200780c */ /* 0x000fda0003f05270 */
[----:B------:R-:W-:Y:S05]  /*0550*/  @!P0 BRA `(.L_x_2) ;  /* 0x0000000000548947 */ /* 0x000fea0003800000 */
[----:B------:R-:W1:Y:S01]  /*0560*/  LDC.64 R8, c[0x0][0x380] ;  /* 0x0000e000ff087b82 */ /* 0x000e620000000a00 */
[----:B0-----:R-:W-:-:S05]  /*0570*/  IMAD.WIDE.U32 R6, R5, 0x4, R2 ;  /* 0x0000000405067825 */ /* 0x001fca00078e0002 */
[----:B------:R-:W2:Y:S01]  /*0580*/  LDG.E R11, desc[UR6][R6.64] ;  /* 0x00000006060b7981 */ /* 0x000ea2000c1e1900 */
[----:B-1----:R-:W-:-:S05]  /*0590*/  IMAD.WIDE.U32 R8, R5, 0x4, R8 ;  /* 0x0000000405087825 */ /* 0x002fca00078e0008 */
[----:B------:R-:W2:Y:S02]  /*05a0*/  LDG.E R4, desc[UR6][R8.64] ;  /* 0x0000000608047981 */ /* 0x000ea4000c1e1900 */
[----:B--2---:R-:W-:Y:S02]  /*05b0*/  IMAD.IADD R13, R4, 0x1, R11 ;  /* 0x00000001040d7824 */ /* 0x004fe400078e020b */
[----:B------:R-:W-:-:S03]  /*05c0*/  IMAD.WIDE.U32 R10, R0, 0x4, R6 ;  /* 0x00000004000a7825 */ /* 0x000fc600078e0006 */
[----:B------:R1:W-:Y:S04]  /*05d0*/  STG.E desc[UR6][R6.64], R13 ;  /* 0x0000000d06007986 */ /* 0x0003e8000c101906 */
[----:B------:R-:W2:Y:S04]  /*05e0*/  LDG.E R4, desc[UR6][R8.64] ;  /* 0x0000000608047981 */ /* 0x000ea8000c1e1900 */
[----:B------:R-:W2:Y:S02]  /*05f0*/  LDG.E R15, desc[UR6][R10.64] ;  /* 0x000000060a0f7981 */ /* 0x000ea4000c1e1900 */
[----:B--2---:R-:W-:-:S05]  /*0600*/  IADD3 R15, PT, PT, -R4, R15, RZ ;  /* 0x0000000f040f7210 */ /* 0x004fca0007ffe1ff */
[----:B------:R1:W-:Y:S04]  /*0610*/  STG.E desc[UR6][R10.64], R15 ;  /* 0x0000000f0a007986 */ /* 0x0003e8000c101906 */
[----:B------:R-:W2:Y:S04]  /*0620*/  LDG.E R4, desc[UR6][R8.64+0x4] ;  /* 0x0000040608047981 */ /* 0x000ea8000c1e1900 */
[----:B------:R-:W2:Y:S02]  /*0630*/  LDG.E R17, desc[UR6][R6.64+0x4] ;  /* 0x0000040606117981 */ /* 0x000ea4000c1e1900 */
[----:B--2---:R-:W-:-:S05]  /*0640*/  IMAD.IADD R17, R4, 0x1, R17 ;  /* 0x0000000104117824 */ /* 0x004fca00078e0211 */
[----:B------:R1:W-:Y:S04]  /*0650*/  STG.E desc[UR6][R6.64+0x4], R17 ;  /* 0x0000041106007986 */ /* 0x0003e8000c101906 */
[----:B------:R-:W2:Y:S04]  /*0660*/  LDG.E R4, desc[UR6][R8.64+0x4] ;  /* 0x0000040608047981 */ /* 0x000ea8000c1e1900 */
[----:B------:R-:W2:Y:S01]  /*0670*/  LDG.E R19, desc[UR6][R10.64+0x4] ;  /* 0x000004060a137981 */ /* 0x000ea2000c1e1900 */
[----:B------:R-:W-:Y:S01]  /*0680*/  VIADD R5, R5, 0x2 ;  /* 0x0000000205057836 */ /* 0x000fe20000000000 */
[----:B--2---:R-:W-:-:S05]  /*0690*/  IADD3 R19, PT, PT, -R4, R19, RZ ;  /* 0x0000001304137210 */ /* 0x004fca0007ffe1ff */
[----:B------:R1:W-:Y:S02]  /*06a0*/  STG.E desc[UR6][R10.64+0x4], R19 ;  /* 0x000004130a007986 */ /* 0x0003e4000c101906 */
.L_x_2:
[----:B------:R-:W-:-:S04]  /*06b0*/  LOP3.LUT R4, R0, 0x1, RZ, 0xc0, !PT ;  /* 0x0000000100047812 */ /* 0x000fc800078ec0ff */
[----:B------:R-:W-:-:S13]  /*06c0*/  ISETP.NE.U32.AND P0, PT, R4, 0x1, PT ;  /* 0x000000010400780c */ /* 0x000fda0003f05070 */
[----:B------:R-:W-:Y:S05]  /*06d0*/  @P0 EXIT ;  /* 0x000000000000094d */ /* 0x000fea0003800000 */
[----:B------:R-:W2:Y:S01]  /*06e0*/  LDC.64 R8, c[0x0][0x380] ;  /* 0x0000e000ff087b82 */ /* 0x000ea20000000a00 */
[----:B01----:R-:W-:-:S04]  /*06f0*/  IMAD.WIDE.U32 R6, R5, 0x4, R2 ;  /* 0x0000000405067825 */ /* 0x003fc800078e0002 */
[----:B--2---:R-:W-:Y:S02]  /*0700*/  IMAD.WIDE.U32 R2, R5, 0x4, R8 ;  /* 0x0000000405027825 */ /* 0x004fe400078e0008 */
[----:B------:R-:W2:Y:S04]  /*0710*/  LDG.E R5, desc[UR6][R6.64] ;  /* 0x0000000606057981 */ /* 0x000ea8000c1e1900 */
[----:B------:R-:W2:Y:S02]  /*0720*/  LDG.E R4, desc[UR6][R2.64] ;  /* 0x0000000602047981 */ /* 0x000ea4000c1e1900 */
[----:B--2---:R-:W-:Y:S01]  /*0730*/  IADD3 R9, PT, PT, R4, R5, RZ ;  /* 0x0000000504097210 */ /* 0x004fe20007ffe0ff */
[----:B------:R-:W-:-:S04]  /*0740*/  IMAD.WIDE.U32 R4, R0, 0x4, R6 ;  /* 0x0000000400047825 */ /* 0x000fc800078e0006 */
[----:B------:R-:W-:Y:S04]  /*0750*/  STG.E desc[UR6][R6.64], R9 ;  /* 0x0000000906007986 */ /* 0x000fe8000c101906 */
[----:B------:R-:W2:Y:S04]  /*0760*/  LDG.E R0, desc[UR6][R2.64] ;  /* 0x0000000602007981 */ /* 0x000ea8000c1e1900 */
[----:B------:R-:W2:Y:S02]  /*0770*/  LDG.E R11, desc[UR6][R4.64] ;  /* 0x00000006040b7981 */ /* 0x000ea4000c1e1900 */
[----:B--2---:R-:W-:-:S05]  /*0780*/  IMAD.IADD R11, R11, 0x1, -R0 ;  /* 0x000000010b0b7824 */ /* 0x004fca00078e0a00 */
[----:B------:R-:W-:Y:S01]  /*0790*/  STG.E desc[UR6][R4.64], R11 ;  /* 0x0000000b04007986 */ /* 0x000fe2000c101906 */
[----:B------:R-:W-:Y:S05]  /*07a0*/  EXIT ;  /* 0x000000000000794d */ /* 0x000fea0003800000 */
.L_x_3:
[----:B------:R-:W-:-:S00]  /*07b0*/  BRA `(.L_x_3) ;  /* 0xfffffffc00fc7947 */ /* 0x000fc0000383ffff */
[----:B------:R-:W-:-:S00]  /*07c0*/  NOP ;  /* 0x0000000000007918 */ /* 0x000fc00000000000 */
        /* <DEDUP_REMOVED lines=11> */
.L_x_4:


//--------------------- .nv.shared.reserved.0     --------------------------
	.section	.nv.shared.reserved.0,"aw",@nobits
	.weak		__nv_reservedSMEM_offset_0_alias
	.size		__nv_reservedSMEM_offset_0_alias, 0, 64
	.other		__nv_reservedSMEM_offset_0_alias,@"STO_CUDA_RESERVED_SHARED STV_DEFAULT"
__nv_reservedSMEM_offset_0_alias:
	.zero		0
	.zero		64


//--------------------- .nv.constant0._Z12addSubArray1PiS_ii --------------------------
	.section	.nv.constant0._Z12addSubArray1PiS_ii,"a",@progbits
	.sectionflags	@""
	.align	4
.nv.constant0._Z12addSubArray1PiS_ii:
	.zero		920


//--------------------- SYMBOLS --------------------------

	.type		.nv.reservedSmem.offset0,@object
	.size		.nv.reservedSmem.offset0,0x4
